	.headerflags	@"EF_CUDA_TEXMODE_UNIFIED EF_CUDA_64BIT_ADDRESS EF_CUDA_ACCELERATORS EF_CUDA_SM90 EF_CUDA_VIRTUAL_SM(EF_CUDA_SM90)"
	.elftype	@"ET_EXEC"


//--------------------- .nv.info                  --------------------------
	.section	.nv.info,"",@"SHT_CUDA_INFO"
	.align	4


	//----- nvinfo : EIATTR_REGCOUNT
	.align		4
        /*0000*/ 	.byte	0x04, 0x2f
        /*0002*/ 	.short	(.L_1 - .L_0)
	.align		4
.L_0:
        /*0004*/ 	.word	index@(triton_poi_fused_div_fmod_0)
        /*0008*/ 	.word	0x00000012


	//----- nvinfo : EIATTR_MIN_STACK_SIZE
	.align		4
.L_1:
        /*000c*/ 	.byte	0x04, 0x12
        /*000e*/ 	.short	(.L_3 - .L_2)
	.align		4
.L_2:
        /*0010*/ 	.word	index@(triton_poi_fused_div_fmod_0)
        /*0014*/ 	.word	0x00000000


	//----- nvinfo : EIATTR_FRAME_SIZE
	.align		4
.L_3:
        /*0018*/ 	.byte	0x04, 0x11
        /*001a*/ 	.short	(.L_5 - .L_4)
	.align		4
.L_4:
        /*001c*/ 	.word	index@(triton_poi_fused_div_fmod_0)
        /*0020*/ 	.word	0x00000000


	//----- nvinfo : EIATTR_MIN_STACK_SIZE
	.align		4
.L_5:
        /*0024*/ 	.byte	0x04, 0x12
        /*0026*/ 	.short	(.L_7 - .L_6)
	.align		4
.L_6:
        /*0028*/ 	.word	index@(triton_poi_fused_div_fmod_0)
        /*002c*/ 	.word	0x00000000
.L_7:


//--------------------- .nv.info.triton_poi_fused_div_fmod_0 --------------------------
	.section	.nv.info.triton_poi_fused_div_fmod_0,"",@"SHT_CUDA_INFO"
	.sectionflags	@""
	.align	4


	//----- nvinfo : EIATTR_CUDA_API_VERSION
	.align		4
        /*0000*/ 	.byte	0x04, 0x37
        /*0002*/ 	.short	(.L_9 - .L_8)
.L_8:
        /*0004*/ 	.word	0x0000007c


	//----- nvinfo : EIATTR_KPARAM_INFO
	.align		4
.L_9:
        /*0008*/ 	.byte	0x04, 0x17
        /*000a*/ 	.short	(.L_11 - .L_10)
.L_10:
        /*000c*/ 	.word	0x00000000
        /*0010*/ 	.short	0x0003
        /*0012*/ 	.short	0x0018
        /*0014*/ 	.byte	0x00, 0xf0, 0x11, 0x00


	//----- nvinfo : EIATTR_KPARAM_INFO
	.align		4
.L_11:
        /*0018*/ 	.byte	0x04, 0x17
        /*001a*/ 	.short	(.L_13 - .L_12)
.L_12:
        /*001c*/ 	.word	0x00000000
        /*0020*/ 	.short	0x0002
        /*0022*/ 	.short	0x0010
        /*0024*/ 	.byte	0x00, 0xf4, 0x21, 0x00


	//----- nvinfo : EIATTR_KPARAM_INFO
	.align		4
.L_13:
        /*0028*/ 	.byte	0x04, 0x17
        /*002a*/ 	.short	(.L_15 - .L_14)
.L_14:
        /*002c*/ 	.word	0x00000000
        /*0030*/ 	.short	0x0001
        /*0032*/ 	.short	0x0008
        /*0034*/ 	.byte	0x00, 0xf4, 0x21, 0x00


	//----- nvinfo : EIATTR_KPARAM_INFO
	.align		4
.L_15:
        /*0038*/ 	.byte	0x04, 0x17
        /*003a*/ 	.short	(.L_17 - .L_16)
.L_16:
        /*003c*/ 	.word	0x00000000
        /*0040*/ 	.short	0x0000
        /*0042*/ 	.short	0x0000
        /*0044*/ 	.byte	0x00, 0xf4, 0x21, 0x00


	//----- nvinfo : EIATTR_SPARSE_MMA_MASK
	.align		4
.L_17:
        /*0048*/ 	.byte	0x03, 0x50
        /*004a*/ 	.short	0x0000


	//----- nvinfo : EIATTR_MAXREG_COUNT
	.align		4
        /*004c*/ 	.byte	0x03, 0x1b
        /*004e*/ 	.short	0x00ff


	//----- nvinfo : EIATTR_EXIT_INSTR_OFFSETS
	.align		4
        /*0050*/ 	.byte	0x04, 0x1c
        /*0052*/ 	.short	(.L_19 - .L_18)


	//   ....[0]....
.L_18:
        /*0054*/ 	.word	0x000001f0


	//   ....[1]....
        /*0058*/ 	.word	0x00000210


	//----- nvinfo : EIATTR_REQNTID
	.align		4
.L_19:
        /*005c*/ 	.byte	0x04, 0x10
        /*005e*/ 	.short	(.L_21 - .L_20)
.L_20:
        /*0060*/ 	.word	0x00000020
        /*0064*/ 	.word	0x00000001
        /*0068*/ 	.word	0x00000001


	//----- nvinfo : EIATTR_CBANK_PARAM_SIZE
	.align		4
.L_21:
        /*006c*/ 	.byte	0x03, 0x19
        /*006e*/ 	.short	0x001c


	//----- nvinfo : EIATTR_PARAM_CBANK
	.align		4
        /*0070*/ 	.byte	0x04, 0x0a
        /*0072*/ 	.short	(.L_23 - .L_22)
	.align		4
.L_22:
        /*0074*/ 	.word	index@(.nv.constant0.triton_poi_fused_div_fmod_0)
        /*0078*/ 	.short	0x0210
        /*007a*/ 	.short	0x001c


	//----- nvinfo : EIATTR_SW_WAR
	.align		4
.L_23:
        /*007c*/ 	.byte	0x04, 0x36
        /*007e*/ 	.short	(.L_25 - .L_24)
.L_24:
        /*0080*/ 	.word	0x00000008
.L_25:


//--------------------- .nv.callgraph             --------------------------
	.section	.nv.callgraph,"",@"SHT_CUDA_CALLGRAPH"
	.align	4
	.sectionentsize	8
	.align		4
        /*0000*/ 	.word	0x00000000
	.align		4
        /*0004*/ 	.word	0xffffffff
	.align		4
        /*0008*/ 	.word	0x00000000
	.align		4
        /*000c*/ 	.word	0xfffffffe
	.align		4
        /*0010*/ 	.word	0x00000000
	.align		4
        /*0014*/ 	.word	0xfffffffd
	.align		4
        /*0018*/ 	.word	0x00000000
	.align		4
        /*001c*/ 	.word	0xfffffffc


//--------------------- .text.triton_poi_fused_div_fmod_0 --------------------------
	.section	.text.triton_poi_fused_div_fmod_0,"ax",@progbits
	.align	128
        .global         triton_poi_fused_div_fmod_0
        .type           triton_poi_fused_div_fmod_0,@function
        .size           triton_poi_fused_div_fmod_0,(.L_x_1 - triton_poi_fused_div_fmod_0)
        .other          triton_poi_fused_div_fmod_0,@"STO_CUDA_ENTRY STV_DEFAULT"
triton_poi_fused_div_fmod_0:
.text.triton_poi_fused_div_fmod_0:
[----:B------:R-:W0:Y:S02]  /*0000*/  LDC R1, c[0x0][0x28] ;  /* 0x00000a00ff017b82 */ /* 0x000e240000000800 */
[----:B------:R-:W1:Y:S01]  /*0010*/  S2R R6, SR_TID.X ;  /* 0x0000000000067919 */ /* 0x000e620000002100 */
[----:B------:R-:W2:Y:S01]  /*0020*/  LDC.64 R2, c[0x0][0x210] ;  /* 0x00008400ff027b82 */ /* 0x000ea20000000a00 */
[----:B------:R-:W-:Y:S01]  /*0030*/  CS2R R4, SRZ ;  /* 0x0000000000047805 */ /* 0x000fe2000001ff00 */
[----:B------:R-:W-:Y:S01]  /*0040*/  ULDC.64 UR4, c[0x0][0x208] ;  /* 0x0000820000047ab9 */ /* 0x000fe20000000a00 */
[----:B------:R-:W3:Y:S05]  /*0050*/  S2R R15, SR_CTAID.X ;  /* 0x00000000000f7919 */ /* 0x000eea0000002500 */
[----:B------:R-:W4:Y:S08]  /*0060*/  LDC.64 R10, c[0x0][0x218] ;  /* 0x00008600ff0a7b82 */ /* 0x000f300000000a00 */
[----:B------:R-:W5:Y:S01]  /*0070*/  LDC.64 R12, c[0x0][0x220] ;  /* 0x00008800ff0c7b82 */ /* 0x000f620000000a00 */
[----:B-1----:R-:W-:-:S05]  /*0080*/  LOP3.LUT R0, R6, 0x3, RZ, 0xc0, !PT ;  /* 0x0000000306007812 */ /* 0x002fca00078ec0ff */
[----:B---3--:R-:W-:-:S04]  /*0090*/  IMAD R15, R15, 0x4, R0 ;  /* 0x000000040f0f7824 */ /* 0x008fc800078e0200 */
[C---:B--2---:R-:W-:Y:S01]  /*00a0*/  IMAD.WIDE R2, R15.reuse, 0x8, R2 ;  /* 0x000000080f027825 */ /* 0x044fe200078e0202 */
[----:B------:R-:W-:-:S13]  /*00b0*/  ISETP.GE.AND P0, PT, R15, 0x4, PT ;  /* 0x000000040f00780c */ /* 0x000fda0003f06270 */
[----:B------:R4:W2:Y:S02]  /*00c0*/  @!P0 LDG.E.64 R4, desc[UR4][R2.64] ;  /* 0x0000000402048981 */ /* 0x0008a4000c1e1b00 */
[----:B----4-:R-:W-:Y:S01]  /*00d0*/  IMAD.WIDE R2, R15, 0x8, R10 ;  /* 0x000000080f027825 */ /* 0x010fe200078e020a */
[----:B--2---:R-:W-:-:S04]  /*00e0*/  SHF.R.S32.HI R7, RZ, 0x1f, R5 ;  /* 0x0000001fff077819 */ /* 0x004fc80000011405 */
[----:B------:R-:W-:-:S04]  /*00f0*/  LEA.HI R7, P0, R7, R4, RZ, 0x2 ;  /* 0x0000000407077211 */ /* 0x000fc800078110ff */
[----:B------:R-:W-:-:S04]  /*0100*/  LOP3.LUT R9, R7, 0xfffffffc, RZ, 0xc0, !PT ;  /* 0xfffffffc07097812 */ /* 0x000fc800078ec0ff */
[----:B------:R-:W-:Y:S01]  /*0110*/  IADD3 R8, P1, R4, -R9, RZ ;  /* 0x8000000904087210 */ /* 0x000fe20007f3e0ff */
[----:B------:R-:W-:-:S03]  /*0120*/  IMAD.X R4, RZ, RZ, R5, P0 ;  /* 0x000000ffff047224 */ /* 0x000fc600000e0605 */
[----:B------:R-:W-:Y:S01]  /*0130*/  ISETP.NE.U32.AND P0, PT, R8, RZ, PT ;  /* 0x000000ff0800720c */ /* 0x000fe20003f05070 */
[--C-:B------:R-:W-:Y:S01]  /*0140*/  IMAD.X R9, R5, 0x1, ~R4.reuse, P1 ;  /* 0x0000000105097824 */ /* 0x100fe200008e0e04 */
[----:B------:R-:W-:Y:S02]  /*0150*/  LOP3.LUT P1, RZ, R6, 0x1c, RZ, 0xc0, !PT ;  /* 0x0000001c06ff7812 */ /* 0x000fe4000782c0ff */
[----:B------:R-:W-:Y:S02]  /*0160*/  SHF.R.S64 R7, R7, 0x2, R4 ;  /* 0x0000000207077819 */ /* 0x000fe40000001004 */
[----:B------:R-:W-:Y:S02]  /*0170*/  ISETP.NE.AND.EX P0, PT, R9, RZ, PT, P0 ;  /* 0x000000ff0900720c */ /* 0x000fe40003f05300 */
[----:B------:R-:W-:Y:S02]  /*0180*/  ISETP.LT.AND P1, PT, R15, 0x4, !P1 ;  /* 0x000000040f00780c */ /* 0x000fe40004f21270 */
[----:B------:R-:W-:-:S04]  /*0190*/  ISETP.LT.AND P0, PT, R5, RZ, P0 ;  /* 0x000000ff0500720c */ /* 0x000fc80000701270 */
[----:B------:R-:W-:-:S04]  /*01a0*/  SEL R0, RZ, 0xffffffff, !P0 ;  /* 0xffffffffff007807 */ /* 0x000fc80004000000 */
[----:B------:R-:W-:-:S04]  /*01b0*/  IADD3 R6, P0, R0, R7, RZ ;  /* 0x0000000700067210 */ /* 0x000fc80007f1e0ff */
[----:B------:R-:W-:Y:S01]  /*01c0*/  LEA.HI.X.SX32 R7, R4, R0, 0x1e, P0 ;  /* 0x0000000004077211 */ /* 0x000fe200000ff6ff */
[----:B-----5:R-:W-:-:S04]  /*01d0*/  IMAD.WIDE R4, R15, 0x8, R12 ;  /* 0x000000080f047825 */ /* 0x020fc800078e020c */
[----:B------:R1:W-:Y:S01]  /*01e0*/  @P1 STG.E.64 desc[UR4][R2.64], R6 ;  /* 0x0000000602001986 */ /* 0x0003e2000c101b04 */
[----:B------:R-:W-:Y:S05]  /*01f0*/  @!P1 EXIT ;  /* 0x000000000000994d */ /* 0x000fea0003800000 */
[----:B------:R-:W-:Y:S01]  /*0200*/  STG.E.64 desc[UR4][R4.64], R8 ;  /* 0x0000000804007986 */ /* 0x000fe2000c101b04 */
[----:B------:R-:W-:Y:S05]  /*0210*/  EXIT ;  /* 0x000000000000794d */ /* 0x000fea0003800000 */
.L_x_0:
[----:B------:R-:W-:-:S00]  /*0220*/  BRA `(.L_x_0) ;  /* 0xfffffffc00fc7947 */ /* 0x000fc0000383ffff */
[----:B------:R-:W-:-:S00]  /*0230*/  NOP ;  /* 0x0000000000007918 */ /* 0x000fc00000000000 */
        /* <DEDUP_REMOVED lines=12> */
.L_x_1:


//--------------------- .nv.constant0.triton_poi_fused_div_fmod_0 --------------------------
	.section	.nv.constant0.triton_poi_fused_div_fmod_0,"a",@progbits
	.sectionflags	@""
	.align	4
.nv.constant0.triton_poi_fused_div_fmod_0:
	.zero		556
